	.headerflags	@"EF_CUDA_TEXMODE_UNIFIED EF_CUDA_64BIT_ADDRESS EF_CUDA_SM86 EF_CUDA_VIRTUAL_SM(EF_CUDA_SM86)"
	.elftype	@"ET_EXEC"


//--------------------- .nv.info                  --------------------------
	.section	.nv.info,"",@"SHT_CUDA_INFO"
	.align	4


	//----- nvinfo : EIATTR_REGCOUNT
	.align		4
        /*0000*/ 	.byte	0x04, 0x2f
        /*0002*/ 	.short	(.L_1 - .L_0)
	.align		4
.L_0:
        /*0004*/ 	.word	index@(triton_bmm)
        /*0008*/ 	.word	0x00000080


	//----- nvinfo : EIATTR_MIN_STACK_SIZE
	.align		4
.L_1:
        /*000c*/ 	.byte	0x04, 0x12
        /*000e*/ 	.short	(.L_3 - .L_2)
	.align		4
.L_2:
        /*0010*/ 	.word	index@(triton_bmm)
        /*0014*/ 	.word	0x00000000


	//----- nvinfo : EIATTR_FRAME_SIZE
	.align		4
.L_3:
        /*0018*/ 	.byte	0x04, 0x11
        /*001a*/ 	.short	(.L_5 - .L_4)
	.align		4
.L_4:
        /*001c*/ 	.word	index@(triton_bmm)
        /*0020*/ 	.word	0x00000000


	//----- nvinfo : EIATTR_MIN_STACK_SIZE
	.align		4
.L_5:
        /*0024*/ 	.byte	0x04, 0x12
        /*0026*/ 	.short	(.L_7 - .L_6)
	.align		4
.L_6:
        /*0028*/ 	.word	index@(triton_bmm)
        /*002c*/ 	.word	0x00000000
.L_7:


//--------------------- .nv.info.triton_bmm       --------------------------
	.section	.nv.info.triton_bmm,"",@"SHT_CUDA_INFO"
	.sectionflags	@""
	.align	4


	//----- nvinfo : EIATTR_CUDA_API_VERSION
	.align		4
        /*0000*/ 	.byte	0x04, 0x37
        /*0002*/ 	.short	(.L_9 - .L_8)
.L_8:
        /*0004*/ 	.word	0x0000007c


	//----- nvinfo : EIATTR_SW2861232_WAR
	.align		4
.L_9:
        /*0008*/ 	.byte	0x01, 0x35
	.zero		2


	//----- nvinfo : EIATTR_PARAM_CBANK
	.align		4
        /*000c*/ 	.byte	0x04, 0x0a
        /*000e*/ 	.short	(.L_11 - .L_10)
	.align		4
.L_10:
        /*0010*/ 	.word	index@(.nv.constant0.triton_bmm)
        /*0014*/ 	.short	0x0160
        /*0016*/ 	.short	0x0020


	//----- nvinfo : EIATTR_CBANK_PARAM_SIZE
	.align		4
.L_11:
        /*0018*/ 	.byte	0x03, 0x19
        /*001a*/ 	.short	0x0020


	//----- nvinfo : EIATTR_KPARAM_INFO
	.align		4
        /*001c*/ 	.byte	0x04, 0x17
        /*001e*/ 	.short	(.L_13 - .L_12)
.L_12:
        /*0020*/ 	.word	0x00000000
        /*0024*/ 	.short	0x0003
        /*0026*/ 	.short	0x0018
        /*0028*/ 	.byte	0x00, 0xf4, 0x21, 0x00


	//----- nvinfo : EIATTR_KPARAM_INFO
	.align		4
.L_13:
        /*002c*/ 	.byte	0x04, 0x17
        /*002e*/ 	.short	(.L_15 - .L_14)
.L_14:
        /*0030*/ 	.word	0x00000000
        /*0034*/ 	.short	0x0002
        /*0036*/ 	.short	0x0010
        /*0038*/ 	.byte	0x00, 0xf4, 0x21, 0x00


	//----- nvinfo : EIATTR_KPARAM_INFO
	.align		4
.L_15:
        /*003c*/ 	.byte	0x04, 0x17
        /*003e*/ 	.short	(.L_17 - .L_16)
.L_16:
        /*0040*/ 	.word	0x00000000
        /*0044*/ 	.short	0x0001
        /*0046*/ 	.short	0x0008
        /*0048*/ 	.byte	0x00, 0xf4, 0x21, 0x00


	//----- nvinfo : EIATTR_KPARAM_INFO
	.align		4
.L_17:
        /*004c*/ 	.byte	0x04, 0x17
        /*004e*/ 	.short	(.L_19 - .L_18)
.L_18:
        /*0050*/ 	.word	0x00000000
        /*0054*/ 	.short	0x0000
        /*0056*/ 	.short	0x0000
        /*0058*/ 	.byte	0x00, 0xf4, 0x21, 0x00


	//----- nvinfo : EIATTR_MAXREG_COUNT
	.align		4
.L_19:
        /*005c*/ 	.byte	0x03, 0x1b
        /*005e*/ 	.short	0x00ff


	//----- nvinfo : EIATTR_EXIT_INSTR_OFFSETS
	.align		4
        /*0060*/ 	.byte	0x04, 0x1c
        /*0062*/ 	.short	(.L_21 - .L_20)


	//   ....[0]....
.L_20:
        /*0064*/ 	.word	0x00001c90


	//   ....[1]....
        /*0068*/ 	.word	0x00001ce0


	//----- nvinfo : EIATTR_REQNTID
	.align		4
.L_21:
        /*006c*/ 	.byte	0x04, 0x10
        /*006e*/ 	.short	(.L_23 - .L_22)
.L_22:
        /*0070*/ 	.word	0x00000080
        /*0074*/ 	.word	0x00000001
        /*0078*/ 	.word	0x00000001
.L_23:


//--------------------- .nv.callgraph             --------------------------
	.section	.nv.callgraph,"",@"SHT_CUDA_CALLGRAPH"
	.align	4
	.sectionentsize	8
	.align		4
        /*0000*/ 	.word	0x00000000
	.align		4
        /*0004*/ 	.word	0xffffffff
	.align		4
        /*0008*/ 	.word	0x00000000
	.align		4
        /*000c*/ 	.word	0xfffffffe
	.align		4
        /*0010*/ 	.word	0x00000000
	.align		4
        /*0014*/ 	.word	0xfffffffd
	.align		4
        /*0018*/ 	.word	0x00000000
	.align		4
        /*001c*/ 	.word	0xfffffffc


//--------------------- .nv.rel.action            --------------------------
	.section	.nv.rel.action,"",@"SHT_CUDA_RELOCINFO"
	.align	8
	.sectionentsize	8
        /*0000*/ 	.byte	0x73, 0x00, 0x00, 0x00, 0x00, 0x00, 0x00, 0x00, 0x00, 0x00, 0x00, 0x11, 0x25, 0x00, 0x05, 0x36


//--------------------- .nv.constant0.triton_bmm  --------------------------
	.section	.nv.constant0.triton_bmm,"a",@progbits
	.sectionflags	@""
	.align	4
.nv.constant0.triton_bmm:
	.zero		384


//--------------------- .text.triton_bmm          --------------------------
	.section	.text.triton_bmm,"ax",@progbits
	.sectionflags	@"SHF_BARRIERS=1"
	.sectioninfo	@"SHI_REGISTERS=128"
	.align	128
        .global         triton_bmm
        .type           triton_bmm,@function
        .size           triton_bmm,(.L_x_2 - triton_bmm)
        .other          triton_bmm,@"STO_CUDA_ENTRY STV_DEFAULT"
triton_bmm:
.text.triton_bmm:
[----:B------:R-:W-:Y:S02]  /*0000*/  IMAD.MOV.U32 R1, RZ, RZ, c[0x0][0x28] ;  /* 0x00000a00ff017624 */ /* 0x000fe400078e00ff */
[----:B------:R-:W1:Y:S01]  /*0010*/  S2R R7, SR_CTAID.X ;  /* 0x0000000000077919 */ /* 0x000e620000002500 */
[----:B------:R-:W-:Y:S01]  /*0020*/  IMAD.MOV.U32 R3, RZ, RZ, 0x8 ;  /* 0x00000008ff037424 */ /* 0x000fe200078e00ff */
[----:B------:R-:W-:Y:S01]  /*0030*/  ULDC.64 UR6, c[0x0][0x118] ;  /* 0x0000460000067ab9 */ /* 0x000fe20000000a00 */
[----:B------:R-:W-:Y:S01]  /*0040*/  IMAD.MOV.U32 R104, RZ, RZ, 0x2 ;  /* 0x00000002ff687424 */ /* 0x000fe200078e00ff */
[----:B------:R-:W2:Y:S01]  /*0050*/  S2R R119, SR_TID.X ;  /* 0x0000000000777919 */ /* 0x000ea20000002100 */
[----:B------:R-:W-:Y:S01]  /*0060*/  IMAD.MOV.U32 R113, RZ, RZ, 0x1 ;  /* 0x00000001ff717424 */ /* 0x000fe200078e00ff */
[----:B------:R-:W-:Y:S01]  /*0070*/  CS2R R72, SRZ ;  /* 0x0000000000487805 */ /* 0x000fe2000001ff00 */
        /* <DEDUP_REMOVED lines=17> */
[----:B-1----:R-:W-:Y:S01]  /*0190*/  SHF.R.S32.HI R0, RZ, 0x1f, R7 ;  /* 0x0000001fff007819 */ /* 0x002fe20000011407 */
[----:B------:R-:W-:Y:S01]  /*01a0*/  CS2R R98, SRZ ;  /* 0x0000000000627805 */ /* 0x000fe2000001ff00 */
[----:B------:R-:W-:Y:S01]  /*01b0*/  ISETP.GE.AND P2, PT, R7, RZ, PT ;  /* 0x000000ff0700720c */ /* 0x000fe20003f46270 */
[----:B------:R-:W-:Y:S01]  /*01c0*/  CS2R R84, SRZ ;  /* 0x0000000000547805 */ /* 0x000fe2000001ff00 */
[-C--:B------:R-:W-:Y:S01]  /*01d0*/  LEA.HI R0, R0, R7.reuse, RZ, 0x5 ;  /* 0x0000000700007211 */ /* 0x080fe200078f28ff */
[C---:B--2---:R-:W-:Y:S01]  /*01e0*/  IMAD.SHL.U32 R125, R119.reuse, 0x8, RZ ;  /* 0x00000008777d7824 */ /* 0x044fe200078e00ff */
[----:B------:R-:W-:Y:S01]  /*01f0*/  LOP3.LUT R12, R119, 0x10, RZ, 0xc0, !PT ;  /* 0x00000010770c7812 */ /* 0x000fe200078ec0ff */
[----:B------:R-:W-:Y:S01]  /*0200*/  CS2R R86, SRZ ;  /* 0x0000000000567805 */ /* 0x000fe2000001ff00 */
[----:B------:R-:W-:Y:S01]  /*0210*/  SHF.R.S32.HI R4, RZ, 0x5, R0 ;  /* 0x00000005ff047819 */ /* 0x000fe20000011400 */
[----:B------:R-:W-:Y:S01]  /*0220*/  CS2R R88, SRZ ;  /* 0x0000000000587805 */ /* 0x000fe2000001ff00 */
[----:B------:R-:W-:Y:S01]  /*0230*/  LOP3.LUT R0, R0, 0xffffffe0, RZ, 0xc0, !PT ;  /* 0xffffffe000007812 */ /* 0x000fe200078ec0ff */
[----:B------:R-:W-:Y:S01]  /*0240*/  CS2R R90, SRZ ;  /* 0x00000000005a7805 */ /* 0x000fe2000001ff00 */
[----:B------:R-:W-:Y:S01]  /*0250*/  SHF.R.U32.HI R124, RZ, 0x2, R119 ;  /* 0x00000002ff7c7819 */ /* 0x000fe20000011677 */
[----:B------:R-:W-:Y:S01]  /*0260*/  IMAD R2, R4, -0x8, R3 ;  /* 0xfffffff804027824 */ /* 0x000fe200078e0203 */
[----:B------:R-:W-:Y:S01]  /*0270*/  CS2R R32, SRZ ;  /* 0x0000000000207805 */ /* 0x000fe2000001ff00 */
[----:B------:R-:W-:Y:S01]  /*0280*/  IMAD.IADD R8, R7, 0x1, -R0 ;  /* 0x0000000107087824 */ /* 0x000fe200078e0a00 */
[----:B------:R-:W-:Y:S01]  /*0290*/  IABS R0, R7 ;  /* 0x0000000700007213 */ /* 0x000fe20000000000 */
[----:B------:R-:W-:Y:S01]  /*02a0*/  CS2R R34, SRZ ;  /* 0x0000000000227805 */ /* 0x000fe2000001ff00 */
[----:B------:R-:W-:Y:S01]  /*02b0*/  IMNMX R5, R2, 0x8, PT ;  /* 0x0000000802057817 */ /* 0x000fe20003800200 */
[----:B------:R-:W-:Y:S01]  /*02c0*/  UPLOP3.LUT UP0, UPT, UPT, UPT, UPT, 0x80, 0x0 ;  /* 0x000000000000789c */ /* 0x000fe20003f0f070 */
[----:B------:R-:W-:Y:S01]  /*02d0*/  SHF.R.U32.HI R7, RZ, 0x1, R12 ;  /* 0x00000001ff077819 */ /* 0x000fe2000001160c */
[----:B------:R-:W-:Y:S01]  /*02e0*/  UMOV UR4, URZ ;  /* 0x0000003f00047c82 */ /* 0x000fe20008000000 */
[----:B------:R-:W-:Y:S01]  /*02f0*/  IABS R11, R5 ;  /* 0x00000005000b7213 */ /* 0x000fe20000000000 */
[----:B------:R-:W1:Y:S01]  /*0300*/  S2R R12, SR_CTAID.Y ;  /* 0x00000000000c7919 */ /* 0x000e620000002600 */
[----:B------:R-:W-:Y:S01]  /*0310*/  LOP3.LUT R124, R124, 0x18, RZ, 0xc0, !PT ;  /* 0x000000187c7c7812 */ /* 0x000fe200078ec0ff */
[----:B------:R-:W-:Y:S01]  /*0320*/  UMOV UR5, URZ ;  /* 0x0000003f00057c82 */ /* 0x000fe20008000000 */
[----:B------:R-:W2:Y:S08]  /*0330*/  I2F.RP R6, R11 ;  /* 0x0000000b00067306 */ /* 0x000eb00000209400 */
[----:B--2---:R-:W2:Y:S02]  /*0340*/  MUFU.RCP R6, R6 ;  /* 0x0000000600067308 */ /* 0x004ea40000001000 */
[----:B--2---:R-:W-:-:S02]  /*0350*/  IADD3 R2, R6, 0xffffffe, RZ ;  /* 0x0ffffffe06027810 */ /* 0x004fc40007ffe0ff */
[----:B------:R-:W-:-:S04]  /*0360*/  IABS R6, R8 ;  /* 0x0000000800067213 */ /* 0x000fc80000000000 */
[----:B------:R2:W3:Y:S01]  /*0370*/  F2I.FTZ.U32.TRUNC.NTZ R3, R2 ;  /* 0x0000000200037305 */ /* 0x0004e2000021f000 */
[----:B------:R-:W-:-:S04]  /*0380*/  LOP3.LUT R8, R8, R5, RZ, 0x3c, !PT ;  /* 0x0000000508087212 */ /* 0x000fc800078e3cff */
[----:B------:R-:W-:Y:S02]  /*0390*/  ISETP.GE.AND P4, PT, R8, RZ, PT ;  /* 0x000000ff0800720c */ /* 0x000fe40003f86270 */
[----:B------:R-:W-:Y:S01]  /*03a0*/  SHF.R.U32.HI R8, RZ, 0x2, R119 ;  /* 0x00000002ff087819 */ /* 0x000fe20000011677 */
[----:B--2---:R-:W-:Y:S02]  /*03b0*/  IMAD.MOV.U32 R2, RZ, RZ, RZ ;  /* 0x000000ffff027224 */ /* 0x004fe400078e00ff */
[----:B---3--:R-:W-:-:S04]  /*03c0*/  IMAD.MOV R10, RZ, RZ, -R3 ;  /* 0x000000ffff0a7224 */ /* 0x008fc800078e0a03 */
[----:B------:R-:W-:Y:S01]  /*03d0*/  IMAD R9, R10, R11, RZ ;  /* 0x0000000b0a097224 */ /* 0x000fe200078e02ff */
[----:B------:R-:W-:-:S03]  /*03e0*/  IABS R10, R5 ;  /* 0x00000005000a7213 */ /* 0x000fc60000000000 */
[----:B------:R-:W-:-:S04]  /*03f0*/  IMAD.HI.U32 R3, R3, R9, R2 ;  /* 0x0000000903037227 */ /* 0x000fc800078e0002 */
[----:B------:R-:W-:Y:S02]  /*0400*/  IMAD.MOV.U32 R2, RZ, RZ, R0 ;  /* 0x000000ffff027224 */ /* 0x000fe400078e0000 */
[----:B------:R-:W-:Y:S02]  /*0410*/  IMAD.MOV R9, RZ, RZ, -R10 ;  /* 0x000000ffff097224 */ /* 0x000fe400078e0a0a */
[----:B------:R-:W-:-:S04]  /*0420*/  IMAD.HI.U32 R0, R3, R2, RZ ;  /* 0x0000000203007227 */ /* 0x000fc800078e00ff */
[----:B------:R-:W-:-:S04]  /*0430*/  IMAD.HI.U32 R3, R3, R6, RZ ;  /* 0x0000000603037227 */ /* 0x000fc800078e00ff */
[-C--:B------:R-:W-:Y:S02]  /*0440*/  IMAD R0, R0, R9.reuse, R2 ;  /* 0x0000000900007224 */ /* 0x080fe400078e0202 */
[----:B------:R-:W-:Y:S02]  /*0450*/  IMAD R2, R3, R9, R6 ;  /* 0x0000000903027224 */ /* 0x000fe400078e0206 */
[----:B------:R-:W-:Y:S01]  /*0460*/  IMAD.SHL.U32 R6, R119, 0x4, RZ ;  /* 0x0000000477067824 */ /* 0x000fe200078e00ff */
[C---:B------:R-:W-:Y:S02]  /*0470*/  ISETP.GT.U32.AND P0, PT, R11.reuse, R0, PT ;  /* 0x000000000b00720c */ /* 0x040fe40003f04070 */
[----:B------:R-:W-:Y:S02]  /*0480*/  ISETP.GT.U32.AND P3, PT, R11, R2, PT ;  /* 0x000000020b00720c */ /* 0x000fe40003f64070 */
[----:B------:R-:W-:Y:S02]  /*0490*/  LOP3.LUT R112, R6, 0x8, RZ, 0xc0, !PT ;  /* 0x0000000806707812 */ /* 0x000fe400078ec0ff */
[----:B------:R-:W-:-:S02]  /*04a0*/  LOP3.LUT R9, R7, 0x10, R6, 0xf8, !PT ;  /* 0x0000001007097812 */ /* 0x000fc400078ef806 */
[----:B------:R-:W-:Y:S02]  /*04b0*/  LOP3.LUT R114, R7, 0x18, R6, 0x78, !PT ;  /* 0x0000001807727812 */ /* 0x000fe400078e7806 */
[----:B------:R-:W-:Y:S02]  /*04c0*/  LOP3.LUT R115, R6, 0x18, R119, 0x48, !PT ;  /* 0x0000001806737812 */ /* 0x000fe400078e4877 */
[----:B------:R-:W-:Y:S01]  /*04d0*/  LOP3.LUT R112, R9, 0x10, R112, 0x1e, !PT ;  /* 0x0000001009707812 */ /* 0x000fe200078e1e70 */
[--C-:B------:R-:W-:Y:S02]  /*04e0*/  @!P0 IMAD.IADD R0, R0, 0x1, -R11.reuse ;  /* 0x0000000100008824 */ /* 0x100fe400078e0a0b */
[----:B------:R-:W-:Y:S01]  /*04f0*/  @!P3 IMAD.IADD R2, R2, 0x1, -R11 ;  /* 0x000000010202b824 */ /* 0x000fe200078e0a0b */
[----:B------:R-:W-:Y:S02]  /*0500*/  @!P3 IADD3 R3, R3, 0x1, RZ ;  /* 0x000000010303b810 */ /* 0x000fe40007ffe0ff */
[----:B------:R-:W-:-:S02]  /*0510*/  ISETP.GT.U32.AND P1, PT, R11, R0, PT ;  /* 0x000000000b00720c */ /* 0x000fc40003f24070 */
[----:B------:R-:W-:-:S11]  /*0520*/  ISETP.GE.U32.AND P0, PT, R2, R11, PT ;  /* 0x0000000b0200720c */ /* 0x000fd60003f06070 */
[----:B------:R-:W-:Y:S02]  /*0530*/  @!P1 IMAD.IADD R0, R0, 0x1, -R11 ;  /* 0x0000000100009824 */ /* 0x000fe400078e0a0b */
[----:B------:R-:W-:Y:S02]  /*0540*/  @P0 IADD3 R3, R3, 0x1, RZ ;  /* 0x0000000103030810 */ /* 0x000fe40007ffe0ff */
[----:B------:R-:W-:Y:S01]  /*0550*/  ISETP.NE.AND P0, PT, R5, RZ, PT ;  /* 0x000000ff0500720c */ /* 0x000fe20003f05270 */
[----:B------:R-:W-:Y:S01]  /*0560*/  @!P2 IMAD.MOV R0, RZ, RZ, -R0 ;  /* 0x000000ffff00a224 */ /* 0x000fe200078e0a00 */
[----:B------:R-:W-:Y:S01]  /*0570*/  LOP3.LUT R5, RZ, R5, RZ, 0x33, !PT ;  /* 0x00000005ff057212 */ /* 0x000fe200078e33ff */
[----:B------:R-:W-:-:S03]  /*0580*/  IMAD.MOV.U32 R2, RZ, RZ, R3 ;  /* 0x000000ffff027224 */ /* 0x000fc600078e0003 */
[----:B------:R-:W-:Y:S01]  /*0590*/  SEL R3, R5, R0, !P0 ;  /* 0x0000000005037207 */ /* 0x000fe20004000000 */
[----:B------:R-:W-:Y:S01]  /*05a0*/  @!P4 IMAD.MOV R2, RZ, RZ, -R2 ;  /* 0x000000ffff02c224 */ /* 0x000fe200078e0a02 */
[----:B------:R-:W-:-:S03]  /*05b0*/  LOP3.LUT R0, R124, 0x7, R119, 0xf8, !PT ;  /* 0x000000077c007812 */ /* 0x000fc600078ef877 */
[----:B------:R-:W-:Y:S01]  /*05c0*/  IMAD R4, R4, 0x8, R3 ;  /* 0x0000000804047824 */ /* 0x000fe200078e0203 */
[----:B------:R-:W-:Y:S01]  /*05d0*/  SEL R2, R5, R2, !P0 ;  /* 0x0000000205027207 */ /* 0x000fe20004000000 */
[----:B------:R-:W-:Y:S01]  /*05e0*/  IMAD R115, R0, 0x20, R115 ;  /* 0x0000002000737824 */ /* 0x000fe200078e0273 */
[----:B------:R-:W-:Y:S01]  /*05f0*/  SGXT.U32 R5, R8, 0x5 ;  /* 0x000000050805781a */ /* 0x000fe20000000000 */
[----:B------:R-:W-:Y:S01]  /*0600*/  IMAD.SHL.U32 R121, R4, 0x40, RZ ;  /* 0x0000004004797824 */ /* 0x000fe200078e00ff */
[----:B------:R-:W-:Y:S01]  /*0610*/  SHF.R.S32.HI R6, RZ, 0x18, R2 ;  /* 0x00000018ff067819 */ /* 0x000fe20000011402 */
[----:B------:R-:W-:Y:S01]  /*0620*/  IMAD.SHL.U32 R120, R2, 0x80, RZ ;  /* 0x0000008002787824 */ /* 0x000fe200078e00ff */
[----:B------:R-:W-:Y:S02]  /*0630*/  SHF.R.S32.HI R7, RZ, 0x19, R4 ;  /* 0x00000019ff077819 */ /* 0x000fe40000011404 */
[----:B------:R-:W-:Y:S02]  /*0640*/  SGXT R3, R6, 0x1 ;  /* 0x000000010603781a */ /* 0x000fe40000000200 */
[----:B------:R-:W-:-:S02]  /*0650*/  LOP3.LUT R2, R120, R5, RZ, 0xfc, !PT ;  /* 0x0000000578027212 */ /* 0x000fc400078efcff */
[----:B------:R-:W-:Y:S02]  /*0660*/  SGXT R7, R7, 0x1 ;  /* 0x000000010707781a */ /* 0x000fe40000000200 */
[----:B------:R-:W-:Y:S02]  /*0670*/  LEA.HI R4, R3, R2, RZ, 0x9 ;  /* 0x0000000203047211 */ /* 0x000fe400078f48ff */
[----:B------:R-:W-:Y:S02]  /*0680*/  LOP3.LUT R0, R121, R5, RZ, 0xfc, !PT ;  /* 0x0000000579007212 */ /* 0x000fe400078efcff */
[----:B------:R-:W-:Y:S02]  /*0690*/  LOP3.LUT R3, R120, 0x20, R5, 0xfe, !PT ;  /* 0x0000002078037812 */ /* 0x000fe400078efe05 */
[----:B------:R-:W-:Y:S02]  /*06a0*/  LOP3.LUT R9, R4, 0xffe00, RZ, 0xc0, !PT ;  /* 0x000ffe0004097812 */ /* 0x000fe400078ec0ff */
[----:B------:R-:W-:-:S02]  /*06b0*/  LEA.HI R4, R7, R0, RZ, 0x9 ;  /* 0x0000000007047211 */ /* 0x000fc400078f48ff */
[----:B------:R-:W-:Y:S01]  /*06c0*/  PRMT R8, R3, 0x9910, RZ ;  /* 0x0000991003087816 */ /* 0x000fe200000000ff */
[C---:B------:R-:W-:Y:S01]  /*06d0*/  IMAD.IADD R6, R2.reuse, 0x1, -R9 ;  /* 0x0000000102067824 */ /* 0x040fe200078e0a09 */
[----:B------:R-:W-:Y:S02]  /*06e0*/  PRMT R10, R2, 0x9910, RZ ;  /* 0x00009910020a7816 */ /* 0x000fe400000000ff */
[----:B------:R-:W-:Y:S01]  /*06f0*/  LOP3.LUT R9, R4, 0xffe00, RZ, 0xc0, !PT ;  /* 0x000ffe0004097812 */ /* 0x000fe200078ec0ff */
[----:B------:R-:W-:Y:S01]  /*0700*/  IMAD.MOV.U32 R4, RZ, RZ, R8 ;  /* 0x000000ffff047224 */ /* 0x000fe200078e0008 */
[----:B------:R-:W-:Y:S01]  /*0710*/  LOP3.LUT R2, R125, 0x18, R119, 0x48, !PT ;  /* 0x000000187d027812 */ /* 0x000fe200078e4877 */
[----:B------:R-:W-:Y:S02]  /*0720*/  IMAD.MOV.U32 R8, RZ, RZ, R10 ;  /* 0x000000ffff087224 */ /* 0x000fe400078e000a */
[----:B------:R-:W-:Y:S01]  /*0730*/  IMAD.IADD R9, R0, 0x1, -R9 ;  /* 0x0000000100097824 */ /* 0x000fe200078e0a09 */
[----:B------:R-:W-:Y:S01]  /*0740*/  SHF.R.S32.HI R0, RZ, 0xf, R4 ;  /* 0x0000000fff007819 */ /* 0x000fe20000011404 */
[----:B------:R-:W-:Y:S01]  /*0750*/  IMAD R110, R5, 0x20, R2 ;  /* 0x00000020056e7824 */ /* 0x000fe200078e0202 */
[----:B------:R-:W-:-:S02]  /*0760*/  SHF.R.S32.HI R2, RZ, 0xf, R8 ;  /* 0x0000000fff027819 */ /* 0x000fc40000011408 */
[----:B------:R-:W-:Y:S01]  /*0770*/  LOP3.LUT R10, R0, 0xffff, RZ, 0xc0, !PT ;  /* 0x0000ffff000a7812 */ /* 0x000fe200078ec0ff */
[----:B------:R-:W-:Y:S01]  /*0780*/  IMAD.SHL.U32 R110, R110, 0x2, RZ ;  /* 0x000000026e6e7824 */ /* 0x000fe200078e00ff */
[----:B------:R-:W-:Y:S02]  /*0790*/  LOP3.LUT R11, R2, 0xffff, RZ, 0xc0, !PT ;  /* 0x0000ffff020b7812 */ /* 0x000fe400078ec0ff */
[C-C-:B------:R-:W-:Y:S02]  /*07a0*/  LOP3.LUT R8, R120.reuse, 0x60, R5.reuse, 0xfe, !PT ;  /* 0x0000006078087812 */ /* 0x140fe400078efe05 */
[--C-:B------:R-:W-:Y:S02]  /*07b0*/  LOP3.LUT R4, R120, 0x40, R5.reuse, 0xfe, !PT ;  /* 0x0000004078047812 */ /* 0x100fe400078efe05 */
[----:B------:R-:W-:Y:S02]  /*07c0*/  LOP3.LUT R0, R121, 0x20, R5, 0xfe, !PT ;  /* 0x0000002079007812 */ /* 0x000fe400078efe05 */
[----:B------:R-:W-:-:S02]  /*07d0*/  LEA.HI R2, R10, R3, RZ, 0x19 ;  /* 0x000000030a027211 */ /* 0x000fc400078fc8ff */
[C---:B------:R-:W-:Y:S02]  /*07e0*/  LEA.HI R10, R11.reuse, R8, RZ, 0x19 ;  /* 0x000000080b0a7211 */ /* 0x040fe400078fc8ff */
[----:B------:R-:W-:Y:S02]  /*07f0*/  LEA.HI R5, R11, R4, RZ, 0x19 ;  /* 0x000000040b057211 */ /* 0x000fe400078fc8ff */
[----:B------:R-:W-:Y:S02]  /*0800*/  LEA.HI R7, R7, R0, RZ, 0x9 ;  /* 0x0000000007077211 */ /* 0x000fe400078f48ff */
[----:B------:R-:W-:Y:S02]  /*0810*/  LOP3.LUT R2, R2, 0xfe00, RZ, 0xc0, !PT ;  /* 0x0000fe0002027812 */ /* 0x000fe400078ec0ff */
[----:B------:R-:W-:Y:S02]  /*0820*/  LOP3.LUT R10, R10, 0xfe00, RZ, 0xc0, !PT ;  /* 0x0000fe000a0a7812 */ /* 0x000fe400078ec0ff */
[----:B------:R-:W-:Y:S01]  /*0830*/  LOP3.LUT R5, R5, 0xfe00, RZ, 0xc0, !PT ;  /* 0x0000fe0005057812 */ /* 0x000fe200078ec0ff */
[----:B------:R-:W-:Y:S01]  /*0840*/  IMAD.MOV R2, RZ, RZ, -R2 ;  /* 0x000000ffff027224 */ /* 0x000fe200078e0a02 */
[----:B------:R-:W-:Y:S01]  /*0850*/  LOP3.LUT R7, R7, 0xffe00, RZ, 0xc0, !PT ;  /* 0x000ffe0007077812 */ /* 0x000fe200078ec0ff */
[----:B------:R-:W-:-:S02]  /*0860*/  IMAD.MOV R10, RZ, RZ, -R10 ;  /* 0x000000ffff0a7224 */ /* 0x000fc400078e0a0a */
[----:B------:R-:W-:Y:S02]  /*0870*/  IMAD.MOV R5, RZ, RZ, -R5 ;  /* 0x000000ffff057224 */ /* 0x000fe400078e0a05 */
[----:B------:R-:W-:Y:S01]  /*0880*/  IMAD.IADD R7, R0, 0x1, -R7 ;  /* 0x0000000100077824 */ /* 0x000fe200078e0a07 */
[----:B------:R-:W-:Y:S01]  /*0890*/  PRMT R0, R2, 0x7710, RZ ;  /* 0x0000771002007816 */ /* 0x000fe200000000ff */
[----:B-1----:R-:W-:Y:S01]  /*08a0*/  IMAD.SHL.U32 R2, R12, 0x40, RZ ;  /* 0x000000400c027824 */ /* 0x002fe200078e00ff */
[----:B------:R-:W-:Y:S02]  /*08b0*/  PRMT R11, R10, 0x7710, RZ ;  /* 0x000077100a0b7816 */ /* 0x000fe400000000ff */
[----:B------:R-:W-:Y:S01]  /*08c0*/  PRMT R5, R5, 0x7710, RZ ;  /* 0x0000771005057816 */ /* 0x000fe200000000ff */
[----:B------:R-:W-:Y:S01]  /*08d0*/  IMAD.IADD R3, R3, 0x1, R0 ;  /* 0x0000000103037824 */ /* 0x000fe200078e0200 */
[----:B------:R-:W-:Y:S01]  /*08e0*/  LOP3.LUT R10, R2, 0x18, R125, 0xf8, !PT ;  /* 0x00000018020a7812 */ /* 0x000fe200078ef87d */
[----:B------:R-:W-:Y:S01]  /*08f0*/  IMAD.IADD R8, R8, 0x1, R11 ;  /* 0x0000000108087824 */ /* 0x000fe200078e020b */
[----:B------:R-:W-:Y:S01]  /*0900*/  LOP3.LUT R0, R125, 0x18, RZ, 0xc0, !PT ;  /* 0x000000187d007812 */ /* 0x000fe200078ec0ff */
[----:B------:R-:W-:Y:S01]  /*0910*/  IMAD.IADD R4, R4, 0x1, R5 ;  /* 0x0000000104047824 */ /* 0x000fe200078e0205 */
[----:B------:R-:W-:Y:S01]  /*0920*/  PRMT R19, R3, 0x9910, RZ ;  /* 0x0000991003137816 */ /* 0x000fe200000000ff */
[----:B------:R-:W-:-:S02]  /*0930*/  IMAD R23, R7, 0x1000, R2 ;  /* 0x0000100007177824 */ /* 0x000fc400078e0202 */
[--C-:B------:R-:W-:Y:S01]  /*0940*/  IMAD R5, R7, 0x1000, R10.reuse ;  /* 0x0000100007057824 */ /* 0x100fe200078e020a */
[----:B------:R-:W-:Y:S01]  /*0950*/  PRMT R7, R8, 0x9910, RZ ;  /* 0x0000991008077816 */ /* 0x000fe200000000ff */
[C---:B------:R-:W-:Y:S01]  /*0960*/  IMAD R3, R9.reuse, 0x1000, R10 ;  /* 0x0000100009037824 */ /* 0x040fe200078e020a */
[----:B------:R-:W-:Y:S01]  /*0970*/  PRMT R17, R4, 0x9910, RZ ;  /* 0x0000991004117816 */ /* 0x000fe200000000ff */
[----:B------:R-:W-:Y:S02]  /*0980*/  IMAD R25, R9, 0x1000, R2 ;  /* 0x0000100009197824 */ /* 0x000fe400078e0202 */
[--C-:B------:R-:W-:Y:S02]  /*0990*/  IMAD R15, R7, 0x1000, R10.reuse ;  /* 0x00001000070f7824 */ /* 0x100fe400078e020a */
[--C-:B------:R-:W-:Y:S02]  /*09a0*/  IMAD R9, R19, 0x1000, R10.reuse ;  /* 0x0000100013097824 */ /* 0x100fe400078e020a */
[----:B------:R-:W-:-:S02]  /*09b0*/  IMAD R13, R17, 0x1000, R10 ;  /* 0x00001000110d7824 */ /* 0x000fc400078e020a */
[----:B------:R-:W-:Y:S02]  /*09c0*/  IMAD R7, R7, 0x1000, R2 ;  /* 0x0000100007077824 */ /* 0x000fe400078e0202 */
[C---:B------:R-:W-:Y:S02]  /*09d0*/  IMAD R11, R6.reuse, 0x1000, R10 ;  /* 0x00001000060b7824 */ /* 0x040fe400078e020a */
[--C-:B------:R-:W-:Y:S02]  /*09e0*/  IMAD R21, R6, 0x1000, R2.reuse ;  /* 0x0000100006157824 */ /* 0x100fe400078e0202 */
[--C-:B------:R-:W-:Y:S02]  /*09f0*/  IMAD R19, R19, 0x1000, R2.reuse ;  /* 0x0000100013137824 */ /* 0x100fe400078e0202 */
[----:B------:R-:W-:Y:S02]  /*0a00*/  IMAD R17, R17, 0x1000, R2 ;  /* 0x0000100011117824 */ /* 0x000fe400078e0202 */
[----:B------:R-:W-:-:S04]  /*0a10*/  IMAD.WIDE R2, R3, R104, c[0x0][0x160] ;  /* 0x0000580003027625 */ /* 0x000fc800078e0268 */
[-C--:B------:R-:W-:Y:S01]  /*0a20*/  IMAD.WIDE R4, R5, R104.reuse, c[0x0][0x160] ;  /* 0x0000580005047625 */ /* 0x080fe200078e0268 */
[----:B------:R1:W-:Y:S03]  /*0a30*/  LDGSTS.E.BYPASS.128 [R110+0x4000], [R2.64] ;  /* 0x04000000026e7fae */ /* 0x0003e6000b901c46 */
[----:B------:R-:W-:Y:S01]  /*0a40*/  IMAD.IADD R109, R0, 0x1, R7 ;  /* 0x00000001006d7824 */ /* 0x000fe200078e0207 */
[----:B------:R2:W-:Y:S01]  /*0a50*/  LDGSTS.E.BYPASS.128 [R110+0x4800], [R4.64] ;  /* 0x04800000046e7fae */ /* 0x0005e2000b901c46 */
[----:B------:R-:W-:-:S03]  /*0a60*/  IMAD.WIDE R6, R11, R104, c[0x0][0x168] ;  /* 0x00005a000b067625 */ /* 0x000fc600078e0268 */
[----:B------:R-:W0:Y:S01]  /*0a70*/  LDGDEPBAR ;  /* 0x00000000000079af */ /* 0x000e220000000000 */
[----:B------:R-:W-:-:S03]  /*0a80*/  IMAD.WIDE R8, R9, R104, c[0x0][0x168] ;  /* 0x00005a0009087625 */ /* 0x000fc600078e0268 */
[----:B------:R2:W-:Y:S01]  /*0a90*/  LDGSTS.E.BYPASS.128 [R110], [R6.64] ;  /* 0x00000000066e7fae */ /* 0x0005e2000b901c46 */
[----:B------:R-:W-:-:S03]  /*0aa0*/  IMAD.WIDE R10, R13, R104, c[0x0][0x168] ;  /* 0x00005a000d0a7625 */ /* 0x000fc600078e0268 */
[----:B------:R2:W-:Y:S01]  /*0ab0*/  LDGSTS.E.BYPASS.128 [R110+0x800], [R8.64] ;  /* 0x00800000086e7fae */ /* 0x0005e2000b901c46 */
[-C--:B------:R-:W-:Y:S02]  /*0ac0*/  IMAD.WIDE R12, R15, R104.reuse, c[0x0][0x168] ;  /* 0x00005a000f0c7625 */ /* 0x080fe400078e0268 */
[----:B------:R-:W-:Y:S01]  /*0ad0*/  CS2R R14, SRZ ;  /* 0x00000000000e7805 */ /* 0x000fe2000001ff00 */
[----:B------:R2:W-:Y:S01]  /*0ae0*/  LDGSTS.E.BYPASS.128 [R110+0x1000], [R10.64] ;  /* 0x010000000a6e7fae */ /* 0x0005e2000b901c46 */
[C---:B------:R-:W-:Y:S02]  /*0af0*/  IMAD.IADD R103, R0.reuse, 0x1, R21 ;  /* 0x0000000100677824 */ /* 0x040fe400078e0215 */
[C---:B------:R-:W-:Y:S01]  /*0b00*/  IMAD.IADD R101, R0.reuse, 0x1, R23 ;  /* 0x0000000100657824 */ /* 0x040fe200078e0217 */
[----:B------:R3:W-:Y:S01]  /*0b10*/  LDGSTS.E.BYPASS.128 [R110+0x1800], [R12.64] ;  /* 0x018000000c6e7fae */ /* 0x0007e2000b901c46 */
[C---:B------:R-:W-:Y:S01]  /*0b20*/  IMAD.IADD R41, R0.reuse, 0x1, R25 ;  /* 0x0000000100297824 */ /* 0x040fe200078e0219 */
[----:B------:R-:W-:Y:S01]  /*0b30*/  CS2R R20, SRZ ;  /* 0x0000000000147805 */ /* 0x000fe2000001ff00 */
[C---:B------:R-:W-:Y:S01]  /*0b40*/  IMAD.IADD R107, R0.reuse, 0x1, R17 ;  /* 0x00000001006b7824 */ /* 0x040fe200078e0211 */
[----:B------:R-:W0:Y:S01]  /*0b50*/  LDGDEPBAR ;  /* 0x00000000000079af */ /* 0x000e220000000000 */
[----:B------:R-:W-:Y:S01]  /*0b60*/  IMAD.IADD R105, R0, 0x1, R19 ;  /* 0x0000000100697824 */ /* 0x000fe200078e0213 */
[----:B------:R-:W-:Y:S01]  /*0b70*/  CS2R R22, SRZ ;  /* 0x0000000000167805 */ /* 0x000fe2000001ff00 */
[-C--:B------:R-:W-:Y:S01]  /*0b80*/  IMAD.WIDE R102, R103, R104.reuse, c[0x0][0x168] ;  /* 0x00005a0067667625 */ /* 0x080fe200078e0268 */
[----:B------:R-:W-:Y:S01]  /*0b90*/  BAR.SYNC.DEFER_BLOCKING 0x0 ;  /* 0x0000000000007b1d */ /* 0x000fe20000010000 */
[----:B------:R-:W-:Y:S01]  /*0ba0*/  CS2R R16, SRZ ;  /* 0x0000000000107805 */ /* 0x000fe2000001ff00 */
[----:B------:R-:W-:Y:S01]  /*0bb0*/  CS2R R18, SRZ ;  /* 0x0000000000127805 */ /* 0x000fe2000001ff00 */
[----:B------:R-:W-:Y:S01]  /*0bc0*/  IMAD.WIDE R100, R101, R104, c[0x0][0x160] ;  /* 0x0000580065647625 */ /* 0x000fe200078e0268 */
[----:B------:R-:W-:-:S03]  /*0bd0*/  CS2R R24, SRZ ;  /* 0x0000000000187805 */ /* 0x000fc6000001ff00 */
[----:B------:R-:W-:-:S04]  /*0be0*/  IMAD.WIDE R108, R109, R104, c[0x0][0x168] ;  /* 0x00005a006d6c7625 */ /* 0x000fc800078e0268 */
[----:B------:R-:W-:-:S04]  /*0bf0*/  IMAD.WIDE R106, R107, R104, c[0x0][0x168] ;  /* 0x00005a006b6a7625 */ /* 0x000fc800078e0268 */
[----:B------:R-:W-:Y:S01]  /*0c00*/  IMAD.MOV.U32 R0, RZ, RZ, -0x1 ;  /* 0xffffffffff007424 */ /* 0x000fe200078e00ff */
[----:B------:R-:W-:Y:S01]  /*0c10*/  @!PT LDS RZ, [RZ] ;  /* 0x00000000fffff984 */ /* 0x000fe20000000800 */
[----:B------:R-:W-:Y:S01]  /*0c20*/  @!PT LDS RZ, [RZ] ;  /* 0x00000000fffff984 */ /* 0x000fe20000000800 */
[----:B------:R-:W-:Y:S01]  /*0c30*/  @!PT LDS RZ, [RZ] ;  /* 0x00000000fffff984 */ /* 0x000fe20000000800 */
[----:B------:R1:W-:Y:S04]  /*0c40*/  LDGSTS.E.BYPASS.128 [R110+0x5000], [R2.64+0x40] ;  /* 0x05000040026e7fae */ /* 0x0003e8000b901c46 */
[----:B------:R2:W-:Y:S04]  /*0c50*/  LDGSTS.E.BYPASS.128 [R110+0x5800], [R4.64+0x40] ;  /* 0x05800040046e7fae */ /* 0x0005e8000b901c46 */
[----:B------:R-:W0:Y:S04]  /*0c60*/  LDGDEPBAR ;  /* 0x00000000000079af */ /* 0x000e280000000000 */
[----:B------:R2:W-:Y:S01]  /*0c70*/  LDGSTS.E.BYPASS.128 [R110+0x2000], [R6.64+0x40] ;  /* 0x02000040066e7fae */ /* 0x0005e2000b901c46 */
[----:B-1----:R-:W-:-:S02]  /*0c80*/  IMAD.SHL.U32 R2, R119, 0x20, RZ ;  /* 0x0000002077027824 */ /* 0x002fc400078e00ff */
[----:B------:R-:W-:Y:S01]  /*0c90*/  IMAD.SHL.U32 R119, R119, 0x20, RZ ;  /* 0x0000002077777824 */ /* 0x000fe200078e00ff */
[----:B------:R2:W-:Y:S02]  /*0ca0*/  LDGSTS.E.BYPASS.128 [R110+0x2800], [R8.64+0x40] ;  /* 0x02800040086e7fae */ /* 0x0005e4000b901c46 */
[----:B------:R-:W-:Y:S02]  /*0cb0*/  LOP3.LUT R2, R2, 0x1e0, RZ, 0xe2, !PT ;  /* 0x000001e002027812 */ /* 0x000fe400078ee2ff */
[----:B------:R2:W-:Y:S01]  /*0cc0*/  LDGSTS.E.BYPASS.128 [R110+0x3000], [R10.64+0x40] ;  /* 0x030000400a6e7fae */ /* 0x0005e2000b901c46 */
[----:B------:R-:W-:Y:S02]  /*0cd0*/  LOP3.LUT R118, R119, 0x1e0, RZ, 0xc0, !PT ;  /* 0x000001e077767812 */ /* 0x000fe400078ec0ff */
[----:B------:R-:W-:Y:S01]  /*0ce0*/  IADD3 R3, R2, 0x400, RZ ;  /* 0x0000040002037810 */ /* 0x000fe20007ffe0ff */
[----:B------:R3:W-:Y:S01]  /*0cf0*/  LDGSTS.E.BYPASS.128 [R110+0x3800], [R12.64+0x40] ;  /* 0x038000400c6e7fae */ /* 0x0007e2000b901c46 */
[----:B------:R-:W-:-:S02]  /*0d00*/  LOP3.LUT R123, R114, 0x1e0, R119, 0xf8, !PT ;  /* 0x000001e0727b7812 */ /* 0x000fc400078ef877 */
[-C--:B------:R-:W-:Y:S01]  /*0d10*/  LOP3.LUT R117, R114, R3.reuse, RZ, 0xfc, !PT ;  /* 0x0000000372757212 */ /* 0x080fe200078efcff */
[----:B------:R-:W0:Y:S01]  /*0d20*/  LDGDEPBAR ;  /* 0x00000000000079af */ /* 0x000e220000000000 */
[C---:B------:R-:W-:Y:S01]  /*0d30*/  LOP3.LUT R116, R112.reuse, R3, RZ, 0xfc, !PT ;  /* 0x0000000370747212 */ /* 0x040fe200078efcff */
[----:B------:R-:W-:Y:S01]  /*0d40*/  IMAD.WIDE R2, R41, R104, c[0x0][0x160] ;  /* 0x0000580029027625 */ /* 0x000fe200078e0268 */
[----:B------:R-:W-:-:S03]  /*0d50*/  LOP3.LUT R122, R112, 0x1e0, R119, 0xf8, !PT ;  /* 0x000001e0707a7812 */ /* 0x000fc600078ef877 */
[----:B------:R-:W-:Y:S01]  /*0d60*/  IMAD.WIDE R104, R105, R104, c[0x0][0x168] ;  /* 0x00005a0069687625 */ /* 0x000fe200078e0268 */
[----:B--23--:R-:W-:-:S03]  /*0d70*/  CS2R R12, SRZ ;  /* 0x00000000000c7805 */ /* 0x00cfc6000001ff00 */
.L_x_0:
[----:B------:R-:W-:-:S04]  /*0d80*/  DEPBAR.LE SB0, 0x2 ;  /* 0x000080800000791a */ /* 0x000fc80000000000 */
[----:B------:R-:W-:Y:S01]  /*0d90*/  IADD3 R0, R0, 0x1, RZ ;  /* 0x0000000100007810 */ /* 0x000fe20007ffe0ff */
[----:B-1----:R-:W-:Y:S01]  /*0da0*/  IMAD.IADD R4, R114, 0x1, R118 ;  /* 0x0000000172047824 */ /* 0x002fe200078e0276 */
[----:B------:R-:W-:Y:S01]  /*0db0*/  IADD3 R113, R113, 0x1, RZ ;  /* 0x0000000171717810 */ /* 0x000fe20007ffe0ff */
[----:B------:R-:W-:Y:S01]  /*0dc0*/  BAR.SYNC.DEFER_BLOCKING 0x0 ;  /* 0x0000000000007b1d */ /* 0x000fe20000010000 */
[----:B------:R-:W-:-:S04]  /*0dd0*/  ISETP.GE.AND P0, PT, R0, 0x2, PT ;  /* 0x000000020000780c */ /* 0x000fc80003f06270 */
[----:B------:R-:W-:Y:S02]  /*0de0*/  SEL R0, R0, RZ, !P0 ;  /* 0x000000ff00007207 */ /* 0x000fe40004000000 */
[C---:B------:R-:W-:Y:S02]  /*0df0*/  ISETP.GE.AND P0, PT, R113.reuse, 0x2, PT ;  /* 0x000000027100780c */ /* 0x040fe40003f06270 */
[C---:B------:R-:W-:Y:S01]  /*0e00*/  LEA R111, R0.reuse, 0x4000, 0xc ;  /* 0x00004000006f7811 */ /* 0x040fe200078e60ff */
[----:B------:R-:W-:Y:S01]  /*0e10*/  IMAD R60, R0, 0x1000, R115 ;  /* 0x00001000003c7824 */ /* 0x000fe200078e0273 */
[----:B------:R-:W-:-:S03]  /*0e20*/  SEL R113, R113, RZ, !P0 ;  /* 0x000000ff71717207 */ /* 0x000fc60004000000 */
[--C-:B------:R-:W-:Y:S02]  /*0e30*/  IMAD R52, R123, 0x2, R111.reuse ;  /* 0x000000027b347824 */ /* 0x100fe400078e026f */
[--C-:B------:R-:W-:Y:S02]  /*0e40*/  IMAD R44, R117, 0x2, R111.reuse ;  /* 0x00000002752c7824 */ /* 0x100fe400078e026f */
[----:B------:R-:W-:Y:S02]  /*0e50*/  IMAD.SHL.U32 R60, R60, 0x2, RZ ;  /* 0x000000023c3c7824 */ /* 0x000fe400078e00ff */
[----:B------:R-:W-:Y:S01]  /*0e60*/  IMAD R61, R4, 0x2, R111 ;  /* 0x00000002043d7824 */ /* 0x000fe200078e026f */
[----:B------:R-:W-:Y:S04]  /*0e70*/  LDSM.16.M88.4 R52, [R52] ;  /* 0x000000003434783b */ /* 0x000fe80000000200 */
[----:B------:R-:W1:Y:S04]  /*0e80*/  LDSM.16.M88.4 R4, [R60] ;  /* 0x000000003c04783b */ /* 0x000e680000000200 */
[----:B------:R-:W2:Y:S04]  /*0e90*/  LDSM.16.M88.4 R48, [R61+0x400] ;  /* 0x000400003d30783b */ /* 0x000ea80000000200 */
[----:B------:R-:W3:Y:S04]  /*0ea0*/  LDSM.16.M88.4 R44, [R44] ;  /* 0x000000002c2c783b */ /* 0x000ee80000000200 */
[----:B------:R-:W4:Y:S04]  /*0eb0*/  LDSM.16.M88.4 R40, [R61+0xc00] ;  /* 0x000c00003d28783b */ /* 0x000f280000000200 */
[----:B------:R-:W3:Y:S04]  /*0ec0*/  LDSM.16.M88.4 R8, [R60+0x800] ;  /* 0x000800003c08783b */ /* 0x000ee80000000200 */
[----:B------:R-:W4:Y:S04]  /*0ed0*/  LDSM.16.M88.4 R56, [R60+0x1000] ;  /* 0x001000003c38783b */ /* 0x000f280000000200 */
[----:B------:R-:W4:Y:S01]  /*0ee0*/  LDSM.16.M88.4 R60, [R60+0x1800] ;  /* 0x001800003c3c783b */ /* 0x000f220000000200 */
[-C--:B-1----:R-:W-:Y:S08]  /*0ef0*/  HMMA.16816.F32.BF16 R20, R52, R4.reuse, R20 ;  /* 0x000000043414723c */ /* 0x082ff00000041814 */
[-C--:B--2---:R-:W-:Y:S08]  /*0f00*/  HMMA.16816.F32.BF16 R36, R48, R4.reuse, R36 ;  /* 0x000000043024723c */ /* 0x084ff00000041824 */
[-C--:B---3--:R-:W-:Y:S08]  /*0f10*/  HMMA.16816.F32.BF16 R76, R44, R4.reuse, R76 ;  /* 0x000000042c4c723c */ /* 0x088ff0000004184c */
[----:B----4-:R-:W-:Y:S07]  /*0f20*/  HMMA.16816.F32.BF16 R96, R40, R4, R96 ;  /* 0x000000042860723c */ /* 0x010fee0000041860 */
[----:B------:R-:W-:Y:S01]  /*0f30*/  IMAD.IADD R4, R118, 0x1, R112 ;  /* 0x0000000176047824 */ /* 0x000fe200078e0270 */
[----:B------:R-:W-:Y:S01]  /*0f40*/  HMMA.16816.F32.BF16 R72, R52, R8, R72 ;  /* 0x000000083448723c */ /* 0x000fe20000041848 */
[----:B------:R-:W-:-:S02]  /*0f50*/  LEA R5, R113, 0x4000, 0xc ;  /* 0x0000400071057811 */ /* 0x000fc400078e60ff */
[----:B------:R-:W-:-:S05]  /*0f60*/  IMAD R4, R4, 0x2, R111 ;  /* 0x0000000204047824 */ /* 0x000fca00078e026f */
[----:B------:R-:W-:Y:S08]  /*0f70*/  HMMA.16816.F32.BF16 R80, R48, R8, R80 ;  /* 0x000000083050723c */ /* 0x000ff00000041850 */
[-C--:B------:R-:W-:Y:S08]  /*0f80*/  HMMA.16816.F32.BF16 R16, R52, R56.reuse, R16 ;  /* 0x000000383410723c */ /* 0x080ff00000041810 */
[----:B------:R-:W-:Y:S08]  /*0f90*/  HMMA.16816.F32.BF16 R92, R48, R56, R92 ;  /* 0x00000038305c723c */ /* 0x000ff0000004185c */
[-C--:B------:R-:W-:Y:S07]  /*0fa0*/  HMMA.16816.F32.BF16 R12, R52, R60.reuse, R12 ;  /* 0x0000003c340c723c */ /* 0x080fee000004180c */
[--C-:B------:R-:W-:Y:S01]  /*0fb0*/  IMAD R52, R122, 0x2, R111.reuse ;  /* 0x000000027a347824 */ /* 0x100fe200078e026f */
[----:B------:R-:W-:Y:S05]  /*0fc0*/  HMMA.16816.F32.BF16 R24, R48, R60, R24 ;  /* 0x0000003c3018723c */ /* 0x000fea0000041818 */
[----:B------:R-:W1:Y:S02]  /*0fd0*/  LDSM.16.M88.4 R52, [R52] ;  /* 0x000000003434783b */ /* 0x000e640000000200 */
[----:B------:R-:W-:Y:S01]  /*0fe0*/  IMAD R48, R116, 0x2, R111 ;  /* 0x0000000274307824 */ /* 0x000fe200078e026f */
[-C--:B------:R-:W-:Y:S05]  /*0ff0*/  HMMA.16816.F32.BF16 R68, R44, R8.reuse, R68 ;  /* 0x000000082c44723c */ /* 0x080fea0000041844 */
[----:B------:R-:W2:Y:S03]  /*1000*/  LDSM.16.M88.4 R48, [R48] ;  /* 0x000000003030783b */ /* 0x000ea60000000200 */
[----:B------:R-:W-:Y:S08]  /*1010*/  HMMA.16816.F32.BF16 R84, R40, R8, R84 ;  /* 0x000000082854723c */ /* 0x000ff00000041854 */
[-C--:B------:R-:W-:Y:S08]  /*1020*/  HMMA.16816.F32.BF16 R64, R44, R56.reuse, R64 ;  /* 0x000000382c40723c */ /* 0x080ff00000041840 */
[----:B------:R-:W-:Y:S08]  /*1030*/  HMMA.16816.F32.BF16 R88, R40, R56, R88 ;  /* 0x000000382858723c */ /* 0x000ff00000041858 */
[-C--:B------:R-:W-:Y:S01]  /*1040*/  HMMA.16816.F32.BF16 R28, R44, R60.reuse, R28 ;  /* 0x0000003c2c1c723c */ /* 0x080fe2000004181c */
[----:B------:R-:W3:Y:S07]  /*1050*/  LDSM.16.M88.4 R44, [R4+0x400] ;  /* 0x00040000042c783b */ /* 0x000eee0000000200 */
[----:B------:R-:W-:Y:S01]  /*1060*/  HMMA.16816.F32.BF16 R32, R40, R60, R32 ;  /* 0x0000003c2820723c */ /* 0x000fe20000041820 */
[----:B------:R4:W3:Y:S07]  /*1070*/  LDSM.16.M88.4 R40, [R4+0xc00] ;  /* 0x000c00000428783b */ /* 0x0008ee0000000200 */
[----:B-1----:R-:W-:Y:S01]  /*1080*/  HMMA.16816.F32.BF16 R20, R52, R6, R20 ;  /* 0x000000063414723c */ /* 0x002fe20000041814 */
[----:B----4-:R-:W-:-:S07]  /*1090*/  IADD3 R4, P1, R100, UR4, RZ ;  /* 0x0000000464047c10 */ /* 0x010fce000ff3e0ff */
[----:B--2---:R-:W-:Y:S08]  /*10a0*/  HMMA.16816.F32.BF16 R76, R48, R6, R76 ;  /* 0x00000006304c723c */ /* 0x004ff0000004184c */
[-C--:B------:R-:W-:Y:S08]  /*10b0*/  HMMA.16816.F32.BF16 R72, R52, R10.reuse, R72 ;  /* 0x0000000a3448723c */ /* 0x080ff00000041848 */
[----:B------:R-:W-:Y:S08]  /*10c0*/  HMMA.16816.F32.BF16 R68, R48, R10, R68 ;  /* 0x0000000a3044723c */ /* 0x000ff00000041844 */
[-C--:B---3--:R-:W-:Y:S08]  /*10d0*/  HMMA.16816.F32.BF16 R36, R44, R6.reuse, R36 ;  /* 0x000000062c24723c */ /* 0x088ff00000041824 */
[C---:B------:R-:W-:Y:S07]  /*10e0*/  HMMA.16816.F32.BF16 R96, R40.reuse, R6, R96 ;  /* 0x000000062860723c */ /* 0x040fee0000041860 */
[----:B------:R-:W-:Y:S01]  /*10f0*/  IADD3 R6, P0, R2, UR4, RZ ;  /* 0x0000000402067c10 */ /* 0x000fe2000ff1e0ff */
[----:B------:R-:W-:Y:S03]  /*1100*/  HMMA.16816.F32.BF16 R84, R40, R10, R84 ;  /* 0x0000000a2854723c */ /* 0x000fe60000041854 */
[----:B------:R-:W-:-:S02]  /*1110*/  IADD3.X R7, R3, UR5, RZ, P0, !PT ;  /* 0x0000000503077c10 */ /* 0x000fc400087fe4ff */
[----:B------:R-:W-:-:S03]  /*1120*/  IADD3 R8, P0, R102, UR4, RZ ;  /* 0x0000000466087c10 */ /* 0x000fc6000ff1e0ff */
[----:B------:R-:W-:Y:S01]  /*1130*/  HMMA.16816.F32.BF16 R88, R40, R58, R88 ;  /* 0x0000003a2858723c */ /* 0x000fe20000041858 */
[----:B------:R-:W-:-:S07]  /*1140*/  IADD3.X R9, R103, UR5, RZ, P0, !PT ;  /* 0x0000000567097c10 */ /* 0x000fce00087fe4ff */
[----:B------:R-:W-:Y:S07]  /*1150*/  HMMA.16816.F32.BF16 R32, R40, R62, R32 ;  /* 0x0000003e2820723c */ /* 0x000fee0000041820 */
[----:B------:R-:W-:Y:S01]  /*1160*/  IADD3 R42, P0, R108, UR4, RZ ;  /* 0x000000046c2a7c10 */ /* 0x000fe2000ff1e0ff */
[----:B------:R-:W-:Y:S01]  /*1170*/  HMMA.16816.F32.BF16 R80, R44, R10, R80 ;  /* 0x0000000a2c50723c */ /* 0x000fe20000041850 */
[----:B------:R-:W-:Y:S02]  /*1180*/  IADD3 R40, P2, R106, UR4, RZ ;  /* 0x000000046a287c10 */ /* 0x000fe4000ff5e0ff */
[----:B------:R-:W-:-:S02]  /*1190*/  IADD3.X R43, R109, UR5, RZ, P0, !PT ;  /* 0x000000056d2b7c10 */ /* 0x000fc400087fe4ff */
[----:B------:R-:W-:Y:S01]  /*11a0*/  PLOP3.LUT P0, PT, PT, PT, UP0, 0x80, 0x0 ;  /* 0x000000000000781c */ /* 0x000fe20003f0f008 */
[----:B------:R-:W-:Y:S01]  /*11b0*/  UPLOP3.LUT UP0, UPT, UPT, UPT, UPT, 0x40, 0x0 ;  /* 0x000000000000789c */ /* 0x000fe20003f0e870 */
[----:B------:R-:W-:Y:S01]  /*11c0*/  IADD3.X R41, R107, UR5, RZ, P2, !PT ;  /* 0x000000056b297c10 */ /* 0x000fe200097fe4ff */
[C---:B------:R-:W-:Y:S08]  /*11d0*/  HMMA.16816.F32.BF16 R92, R44.reuse, R58, R92 ;  /* 0x0000003a2c5c723c */ /* 0x040ff0000004185c */
[----:B------:R-:W-:Y:S07]  /*11e0*/  HMMA.16816.F32.BF16 R24, R44, R62, R24 ;  /* 0x0000003e2c18723c */ /* 0x000fee0000041818 */
[----:B------:R-:W-:Y:S01]  /*11f0*/  IMAD.IADD R45, R110, 0x1, R5 ;  /* 0x000000016e2d7824 */ /* 0x000fe200078e0205 */
[----:B------:R-:W-:Y:S01]  /*1200*/  BAR.SYNC.DEFER_BLOCKING 0x0 ;  /* 0x0000000000007b1d */ /* 0x000fe20000010000 */
[----:B------:R-:W-:Y:S01]  /*1210*/  IADD3.X R5, R101, UR5, RZ, P1, !PT ;  /* 0x0000000565057c10 */ /* 0x000fe20008ffe4ff */
[----:B------:R-:W-:Y:S01]  /*1220*/  IMAD R47, R113, 0x2000, R110 ;  /* 0x00002000712f7824 */ /* 0x000fe200078e026e */
[----:B------:R-:W-:Y:S01]  /*1230*/  IADD3 R10, P1, R104, UR4, RZ ;  /* 0x00000004680a7c10 */ /* 0x000fe2000ff3e0ff */
[----:B------:R-:W-:Y:S01]  /*1240*/  UIADD3 UR4, UP1, UR4, 0x40, URZ ;  /* 0x0000004004047890 */ /* 0x000fe2000ff3e03f */
[----:B------:R-:W-:Y:S02]  /*1250*/  HMMA.16816.F32.BF16 R16, R52, R58, R16 ;  /* 0x0000003a3410723c */ /* 0x000fe40000041810 */
[----:B------:R-:W-:Y:S01]  /*1260*/  IADD3.X R11, R105, UR5, RZ, P1, !PT ;  /* 0x00000005690b7c10 */ /* 0x000fe20008ffe4ff */
[----:B------:R-:W-:-:S05]  /*1270*/  UIADD3.X UR5, URZ, UR5, URZ, UP1, !UPT ;  /* 0x000000053f057290 */ /* 0x000fca0008ffe43f */
[----:B------:R-:W-:Y:S08]  /*1280*/  HMMA.16816.F32.BF16 R12, R52, R62, R12 ;  /* 0x0000003e340c723c */ /* 0x000ff0000004180c */
[C---:B------:R-:W-:Y:S01]  /*1290*/  HMMA.16816.F32.BF16 R64, R48.reuse, R58, R64 ;  /* 0x0000003a3040723c */ /* 0x040fe20000041840 */
[----:B------:R-:W-:Y:S01]  /*12a0*/  @!PT LDS RZ, [RZ] ;  /* 0x00000000fffff984 */ /* 0x000fe20000000800 */
[----:B------:R-:W-:Y:S01]  /*12b0*/  @!PT LDS RZ, [RZ] ;  /* 0x00000000fffff984 */ /* 0x000fe20000000800 */
[----:B------:R-:W-:Y:S01]  /*12c0*/  @!PT LDS RZ, [RZ] ;  /* 0x00000000fffff984 */ /* 0x000fe20000000800 */
[----:B------:R1:W-:Y:S04]  /*12d0*/  LDGSTS.E.BYPASS.128 [R45], [R6.64+0x80], !PT ;  /* 0x00000080062d7fae */ /* 0x0003e8000f901c46 */
[----:B------:R1:W-:Y:S03]  /*12e0*/  LDGSTS.E.BYPASS.128 [R45+0x800], [R4.64+0x80], !PT ;  /* 0x00800080042d7fae */ /* 0x0003e6000f901c46 */
[----:B------:R-:W-:Y:S01]  /*12f0*/  HMMA.16816.F32.BF16 R28, R48, R62, R28 ;  /* 0x0000003e301c723c */ /* 0x000fe2000004181c */
[----:B------:R-:W0:Y:S04]  /*1300*/  LDGDEPBAR ;  /* 0x00000000000079af */ /* 0x000e280000000000 */
[----:B------:R1:W-:Y:S04]  /*1310*/  LDGSTS.E.BYPASS.128 [R47], [R8.64+0x80], !PT ;  /* 0x00000080082f7fae */ /* 0x0003e8000f901c46 */
[----:B------:R1:W-:Y:S04]  /*1320*/  LDGSTS.E.BYPASS.128 [R47+0x800], [R10.64+0x80], !PT ;  /* 0x008000800a2f7fae */ /* 0x0003e8000f901c46 */
[----:B------:R1:W-:Y:S04]  /*1330*/  LDGSTS.E.BYPASS.128 [R47+0x1000], [R40.64+0x80], !PT ;  /* 0x01000080282f7fae */ /* 0x0003e8000f901c46 */
[----:B------:R1:W-:Y:S04]  /*1340*/  LDGSTS.E.BYPASS.128 [R47+0x1800], [R42.64+0x80], !PT ;  /* 0x018000802a2f7fae */ /* 0x0003e8000f901c46 */
[----:B------:R-:W0:Y:S01]  /*1350*/  LDGDEPBAR ;  /* 0x00000000000079af */ /* 0x000e220000000000 */
[----:B------:R-:W-:Y:S05]  /*1360*/  @P0 BRA `(.L_x_0) ;  /* 0xfffffa1000000947 */ /* 0x000fea000383ffff */
[----:B------:R-:W2:Y:S01]  /*1370*/  S2R R2, SR_TID.X ;  /* 0x0000000000027919 */ /* 0x000ea20000002100 */
[----:B------:R-:W-:Y:S01]  /*1380*/  LOP3.LUT R119, R119, 0x180, RZ, 0xc0, !PT ;  /* 0x0000018077777812 */ /* 0x000fe200078ec0ff */
[----:B------:R-:W-:-:S04]  /*1390*/  DEPBAR.LE SB0, 0x0 ;  /* 0x000080000000791a */ /* 0x000fc80000000000 */
[----:B------:R-:W3:Y:S01]  /*13a0*/  S2R R57, SR_TID.X ;  /* 0x0000000000397919 */ /* 0x000ee20000002100 */
[----:B------:R-:W-:Y:S01]  /*13b0*/  F2FP.BF16.PACK_AB R12, R13, R12 ;  /* 0x0000000c0d0c723e */ /* 0x000fe200000010ff */
[----:B-1----:R-:W-:Y:S01]  /*13c0*/  IMAD.MOV.U32 R45, RZ, RZ, 0x2 ;  /* 0x00000002ff2d7424 */ /* 0x002fe200078e00ff */
[----:B------:R-:W-:Y:S02]  /*13d0*/  F2FP.BF16.PACK_AB R13, R39, R38 ;  /* 0x00000026270d723e */ /* 0x000fe400000010ff */
[----:B------:R-:W-:Y:S02]  /*13e0*/  F2FP.BF16.PACK_AB R38, R33, R32 ;  /* 0x000000202126723e */ /* 0x000fe400000010ff */
[----:B------:R-:W-:Y:S02]  /*13f0*/  F2FP.BF16.PACK_AB R20, R21, R20 ;  /* 0x000000141514723e */ /* 0x000fe400000010ff */
[----:B------:R-:W-:Y:S02]  /*1400*/  F2FP.BF16.PACK_AB R23, R23, R22 ;  /* 0x000000161717723e */ /* 0x000fe400000010ff */
[----:B------:R-:W-:-:S02]  /*1410*/  F2FP.BF16.PACK_AB R72, R73, R72 ;  /* 0x000000484948723e */ /* 0x000fc400000010ff */
[----:B------:R-:W-:Y:S02]  /*1420*/  F2FP.BF16.PACK_AB R75, R75, R74 ;  /* 0x0000004a4b4b723e */ /* 0x000fe400000010ff */
[----:B------:R-:W-:Y:S02]  /*1430*/  F2FP.BF16.PACK_AB R16, R17, R16 ;  /* 0x000000101110723e */ /* 0x000fe400000010ff */
[----:B------:R-:W-:Y:S01]  /*1440*/  F2FP.BF16.PACK_AB R19, R19, R18 ;  /* 0x000000121313723e */ /* 0x000fe200000010ff */
[----:B--2---:R-:W-:Y:S01]  /*1450*/  IMAD.SHL.U32 R0, R2, 0x2, RZ ;  /* 0x0000000202007824 */ /* 0x004fe200078e00ff */
[----:B------:R-:W-:Y:S02]  /*1460*/  SHF.R.U32.HI R4, RZ, 0x4, R2 ;  /* 0x00000004ff047819 */ /* 0x000fe40000011602 */
[----:B------:R-:W-:Y:S02]  /*1470*/  LOP3.LUT R2, R125, 0x3f8, RZ, 0xc0, !PT ;  /* 0x000003f87d027812 */ /* 0x000fe400078ec0ff */
[----:B------:R-:W-:-:S02]  /*1480*/  LOP3.LUT R0, R119, 0x6, R0, 0xf8, !PT ;  /* 0x0000000677007812 */ /* 0x000fc400078ef800 */
[----:B---3--:R-:W-:Y:S02]  /*1490*/  LOP3.LUT R57, R57, 0x10, RZ, 0xc0, !PT ;  /* 0x0000001039397812 */ /* 0x008fe400078ec0ff */
[----:B------:R-:W-:Y:S02]  /*14a0*/  LOP3.LUT R5, R2, 0x400, RZ, 0xfc, !PT ;  /* 0x0000040002057812 */ /* 0x000fe400078efcff */
[----:B------:R-:W-:Y:S01]  /*14b0*/  F2FP.BF16.PACK_AB R15, R15, R14 ;  /* 0x0000000e0f0f723e */ /* 0x000fe200000010ff */
[----:B------:R-:W-:Y:S01]  /*14c0*/  IMAD R3, R57, 0x20, R0 ;  /* 0x0000002039037824 */ /* 0x000fe200078e0200 */
[----:B------:R-:W-:Y:S01]  /*14d0*/  SGXT.U32 R0, R4, 0x3 ;  /* 0x000000030400781a */ /* 0x000fe20000000000 */
[----:B------:R-:W1:Y:S01]  /*14e0*/  S2R R57, SR_CTAID.Y ;  /* 0x0000000000397919 */ /* 0x000e620000002600 */
[----:B------:R-:W-:Y:S02]  /*14f0*/  SHF.R.U32.HI R5, RZ, 0x3, R5 ;  /* 0x00000003ff057819 */ /* 0x000fe40000011605 */
[----:B------:R-:W-:-:S02]  /*1500*/  IADD3 R4, R3, 0x400, RZ ;  /* 0x0000040003047810 */ /* 0x000fc40007ffe0ff */
[----:B------:R-:W-:Y:S02]  /*1510*/  LOP3.LUT R124, R124, R3, RZ, 0xfc, !PT ;  /* 0x000000037c7c7212 */ /* 0x000fe400078efcff */
[----:B------:R-:W-:Y:S02]  /*1520*/  SHF.R.U32.HI R4, RZ, 0x3, R4 ;  /* 0x00000003ff047819 */ /* 0x000fe40000011604 */
[----:B------:R-:W-:Y:S01]  /*1530*/  LOP3.LUT R7, R5, 0xf0, RZ, 0xc0, !PT ;  /* 0x000000f005077812 */ /* 0x000fe200078ec0ff */
[----:B------:R-:W-:Y:S01]  /*1540*/  IMAD.SHL.U32 R124, R124, 0x2, RZ ;  /* 0x000000027c7c7824 */ /* 0x000fe200078e00ff */
[----:B------:R-:W-:Y:S02]  /*1550*/  LOP3.LUT R5, R4, 0xf0, RZ, 0xc0, !PT ;  /* 0x000000f004057812 */ /* 0x000fe400078ec0ff */
[----:B------:R-:W-:Y:S01]  /*1560*/  LOP3.LUT R120, R120, 0x78, R125, 0xf8, !PT ;  /* 0x0000007878787812 */ /* 0x000fe200078ef87d */
[----:B------:R-:W-:Y:S01]  /*1570*/  IMAD R40, R2, 0x2, R7 ;  /* 0x0000000202287824 */ /* 0x000fe200078e0207 */
[----:B------:R-:W-:Y:S01]  /*1580*/  BAR.SYNC.DEFER_BLOCKING 0x0 ;  /* 0x0000000000007b1d */ /* 0x000fe20000010000 */
[----:B------:R-:W-:Y:S01]  /*1590*/  LEA.HI R33, R3, R124, RZ, 0x1d ;  /* 0x0000007c03217211 */ /* 0x000fe200078fe8ff */
[----:B------:R-:W-:Y:S01]  /*15a0*/  IMAD.IADD R124, R124, 0x1, R5 ;  /* 0x000000017c7c7824 */ /* 0x000fe200078e0205 */
[----:B------:R-:W-:-:S02]  /*15b0*/  SHF.R.U32.HI R125, RZ, 0x3, R125 ;  /* 0x00000003ff7d7819 */ /* 0x000fc4000001167d */
[----:B------:R-:W-:Y:S02]  /*15c0*/  F2FP.BF16.PACK_AB R14, R25, R24 ;  /* 0x00000018190e723e */ /* 0x000fe400000010ff */
[----:B------:R-:W-:Y:S02]  /*15d0*/  LOP3.LUT R125, R125, 0x70, RZ, 0xc0, !PT ;  /* 0x000000707d7d7812 */ /* 0x000fe400078ec0ff */
[----:B------:R-:W-:Y:S01]  /*15e0*/  F2FP.BF16.PACK_AB R17, R27, R26 ;  /* 0x0000001a1b11723e */ /* 0x000fe200000010ff */
[----:B-1----:R-:W-:Y:S01]  /*15f0*/  IMAD R39, R57, 0x40000, R120 ;  /* 0x0004000039277824 */ /* 0x002fe200078e0278 */
[----:B------:R-:W-:Y:S01]  /*1600*/  F2FP.BF16.PACK_AB R22, R29, R28 ;  /* 0x0000001c1d16723e */ /* 0x000fe200000010ff */
[----:B------:R-:W-:Y:S01]  /*1610*/  IMAD R125, R2, 0x2, R125 ;  /* 0x00000002027d7824 */ /* 0x000fe200078e027d */
[----:B------:R-:W-:Y:S02]  /*1620*/  F2FP.BF16.PACK_AB R21, R31, R30 ;  /* 0x0000001e1f15723e */ /* 0x000fe400000010ff */
[----:B------:R-:W-:-:S02]  /*1630*/  F2FP.BF16.PACK_AB R36, R37, R36 ;  /* 0x000000242524723e */ /* 0x000fc400000010ff */
[----:B------:R-:W-:Y:S02]  /*1640*/  F2FP.BF16.PACK_AB R80, R81, R80 ;  /* 0x000000505150723e */ /* 0x000fe400000010ff */
[----:B------:R-:W-:Y:S02]  /*1650*/  F2FP.BF16.PACK_AB R83, R83, R82 ;  /* 0x000000525353723e */ /* 0x000fe400000010ff */
[----:B------:R-:W-:Y:S02]  /*1660*/  F2FP.BF16.PACK_AB R92, R93, R92 ;  /* 0x0000005c5d5c723e */ /* 0x000fe400000010ff */
[----:B------:R-:W-:Y:S01]  /*1670*/  F2FP.BF16.PACK_AB R95, R95, R94 ;  /* 0x0000005e5f5f723e */ /* 0x000fe200000010ff */
[----:B------:R-:W-:Y:S01]  /*1680*/  STS [R33], R20 ;  /* 0x0000001421007388 */ /* 0x000fe20000000800 */
[----:B------:R-:W-:Y:S02]  /*1690*/  F2FP.BF16.PACK_AB R76, R77, R76 ;  /* 0x0000004c4d4c723e */ /* 0x000fe400000010ff */
[----:B------:R-:W-:Y:S01]  /*16a0*/  F2FP.BF16.PACK_AB R79, R79, R78 ;  /* 0x0000004e4f4f723e */ /* 0x000fe200000010ff */
[----:B------:R-:W-:Y:S01]  /*16b0*/  STS [R124+0x800], R23 ;  /* 0x000800177c007388 */ /* 0x000fe20000000800 */
[----:B------:R-:W-:-:S02]  /*16c0*/  F2FP.BF16.PACK_AB R68, R69, R68 ;  /* 0x000000444544723e */ /* 0x000fc400000010ff */
[----:B------:R-:W-:Y:S01]  /*16d0*/  F2FP.BF16.PACK_AB R71, R71, R70 ;  /* 0x000000464747723e */ /* 0x000fe200000010ff */
[----:B------:R-:W-:Y:S01]  /*16e0*/  STS [R33+0x40], R72 ;  /* 0x0000404821007388 */ /* 0x000fe20000000800 */
[----:B------:R-:W-:Y:S02]  /*16f0*/  F2FP.BF16.PACK_AB R64, R65, R64 ;  /* 0x000000404140723e */ /* 0x000fe400000010ff */
[----:B------:R-:W-:Y:S01]  /*1700*/  F2FP.BF16.PACK_AB R67, R67, R66 ;  /* 0x000000424343723e */ /* 0x000fe200000010ff */
[----:B------:R-:W-:Y:S01]  /*1710*/  STS [R124+0x840], R75 ;  /* 0x0008404b7c007388 */ /* 0x000fe20000000800 */
        /* <DEDUP_REMOVED lines=10> */
[----:B------:R-:W-:Y:S01]  /*17c0*/  LOP3.LUT R0, R0, R121, RZ, 0xfc, !PT ;  /* 0x0000007900007212 */ /* 0x000fe200078efcff */
[----:B------:R-:W-:Y:S04]  /*17d0*/  STS [R124+0x8c0], R15 ;  /* 0x0008c00f7c007388 */ /* 0x000fe80000000800 */
[----:B------:R-:W-:Y:S01]  /*17e0*/  BAR.SYNC.DEFER_BLOCKING 0x0 ;  /* 0x0000000000007b1d */ /* 0x000fe20000010000 */
[----:B------:R-:W-:Y:S01]  /*17f0*/  ISETP.GE.AND P0, PT, R120, 0x200, PT ;  /* 0x000002007800780c */ /* 0x000fe20003f06270 */
[C---:B------:R-:W-:Y:S01]  /*1800*/  IMAD R3, R0.reuse, 0x200, R39 ;  /* 0x0000020000037824 */ /* 0x040fe200078e0227 */
[----:B------:R-:W-:-:S02]  /*1810*/  LOP3.LUT R2, R0, 0x8, RZ, 0xfc, !PT ;  /* 0x0000000800027812 */ /* 0x000fc400078efcff */
[----:B------:R-:W-:Y:S02]  /*1820*/  ISETP.LT.AND P1, PT, R0, 0x200, !P0 ;  /* 0x000002000000780c */ /* 0x000fe40004721270 */
[C---:B------:R-:W-:Y:S01]  /*1830*/  ISETP.LT.AND P2, PT, R2.reuse, 0x200, !P0 ;  /* 0x000002000200780c */ /* 0x040fe20004741270 */
[----:B------:R-:W-:Y:S01]  /*1840*/  IMAD R32, R2, 0x200, R39 ;  /* 0x0000020002207824 */ /* 0x000fe200078e0227 */
[C---:B------:R-:W-:Y:S01]  /*1850*/  LOP3.LUT R34, R0.reuse, 0x38, RZ, 0xfc, !PT ;  /* 0x0000003800227812 */ /* 0x040fe200078efcff */
[----:B------:R-:W-:Y:S01]  /*1860*/  IMAD.WIDE R2, R3, R45, c[0x0][0x170] ;  /* 0x00005c0003027625 */ /* 0x000fe200078e022d */
[----:B------:R-:W-:-:S04]  /*1870*/  LOP3.LUT R37, R0, 0x18, RZ, 0xfc, !PT ;  /* 0x0000001800257812 */ /* 0x000fc800078efcff */
[C---:B------:R-:W-:Y:S01]  /*1880*/  ISETP.LT.AND P4, PT, R37.reuse, 0x200, !P0 ;  /* 0x000002002500780c */ /* 0x040fe20004781270 */
[----:B------:R-:W-:Y:S01]  /*1890*/  IMAD R37, R37, 0x200, R39 ;  /* 0x0000020025257824 */ /* 0x000fe200078e0227 */
[----:B------:R-:W1:Y:S04]  /*18a0*/  LDS.128 R28, [R125] ;  /* 0x000000007d1c7984 */ /* 0x000e680000000c00 */
[----:B------:R-:W2:Y:S04]  /*18b0*/  LDS.128 R24, [R40+0x800] ;  /* 0x0008000028187984 */ /* 0x000ea80000000c00 */
[----:B------:R-:W-:Y:S06]  /*18c0*/  BAR.SYNC.DEFER_BLOCKING 0x0 ;  /* 0x0000000000007b1d */ /* 0x000fec0000010000 */
[----:B------:R3:W-:Y:S04]  /*18d0*/  STS [R33], R36 ;  /* 0x0000002421007388 */ /* 0x0007e80000000800 */
[----:B------:R-:W-:Y:S04]  /*18e0*/  STS [R124+0x800], R13 ;  /* 0x0008000d7c007388 */ /* 0x000fe80000000800 */
[----:B------:R-:W-:Y:S01]  /*18f0*/  STS [R33+0x40], R80 ;  /* 0x0000405021007388 */ /* 0x000fe20000000800 */
[----:B---3--:R-:W-:-:S03]  /*1900*/  LOP3.LUT R36, R0, 0x28, RZ, 0xfc, !PT ;  /* 0x0000002800247812 */ /* 0x008fc600078efcff */
[----:B------:R-:W-:Y:S04]  /*1910*/  STS [R124+0x840], R83 ;  /* 0x000840537c007388 */ /* 0x000fe80000000800 */
[----:B------:R-:W-:Y:S04]  /*1920*/  STS [R33+0x80], R92 ;  /* 0x0000805c21007388 */ /* 0x000fe80000000800 */
[----:B------:R-:W-:Y:S04]  /*1930*/  STS [R124+0x880], R95 ;  /* 0x0008805f7c007388 */ /* 0x000fe80000000800 */
[----:B------:R-:W-:Y:S04]  /*1940*/  STS [R33+0xc0], R14 ;  /* 0x0000c00e21007388 */ /* 0x000fe80000000800 */
[----:B------:R-:W-:Y:S04]  /*1950*/  STS [R124+0x8c0], R17 ;  /* 0x0008c0117c007388 */ /* 0x000fe80000000800 */
[----:B------:R-:W-:Y:S06]  /*1960*/  BAR.SYNC.DEFER_BLOCKING 0x0 ;  /* 0x0000000000007b1d */ /* 0x000fec0000010000 */
[----:B------:R-:W3:Y:S04]  /*1970*/  LDS.128 R4, [R125] ;  /* 0x000000007d047984 */ /* 0x000ee80000000c00 */
[----:B------:R-:W4:Y:S04]  /*1980*/  LDS.128 R8, [R40+0x800] ;  /* 0x0008000028087984 */ /* 0x000f280000000c00 */
[----:B------:R-:W-:Y:S06]  /*1990*/  BAR.SYNC.DEFER_BLOCKING 0x0 ;  /* 0x0000000000007b1d */ /* 0x000fec0000010000 */
[----:B------:R-:W-:Y:S04]  /*19a0*/  STS [R33], R76 ;  /* 0x0000004c21007388 */ /* 0x000fe80000000800 */
[----:B------:R-:W-:Y:S04]  /*19b0*/  STS [R124+0x800], R79 ;  /* 0x0008004f7c007388 */ /* 0x000fe80000000800 */
[----:B------:R-:W-:Y:S04]  /*19c0*/  STS [R33+0x40], R68 ;  /* 0x0000404421007388 */ /* 0x000fe80000000800 */
[----:B------:R-:W-:Y:S04]  /*19d0*/  STS [R124+0x840], R71 ;  /* 0x000840477c007388 */ /* 0x000fe80000000800 */
[----:B------:R-:W-:Y:S04]  /*19e0*/  STS [R33+0x80], R64 ;  /* 0x0000804021007388 */ /* 0x000fe80000000800 */
[----:B------:R-:W-:Y:S04]  /*19f0*/  STS [R124+0x880], R67 ;  /* 0x000880437c007388 */ /* 0x000fe80000000800 */
[----:B------:R-:W-:Y:S04]  /*1a00*/  STS [R33+0xc0], R22 ;  /* 0x0000c01621007388 */ /* 0x000fe80000000800 */
[----:B------:R-:W-:Y:S04]  /*1a10*/  STS [R124+0x8c0], R21 ;  /* 0x0008c0157c007388 */ /* 0x000fe80000000800 */
[----:B------:R-:W-:Y:S06]  /*1a20*/  BAR.SYNC.DEFER_BLOCKING 0x0 ;  /* 0x0000000000007b1d */ /* 0x000fec0000010000 */
[----:B------:R-:W1:Y:S04]  /*1a30*/  LDS.128 R12, [R125] ;  /* 0x000000007d0c7984 */ /* 0x000e680000000c00 */
[----:B------:R-:W1:Y:S04]  /*1a40*/  LDS.128 R16, [R40+0x800] ;  /* 0x0008000028107984 */ /* 0x000e680000000c00 */
[----:B------:R-:W-:Y:S06]  /*1a50*/  BAR.SYNC.DEFER_BLOCKING 0x0 ;  /* 0x0000000000007b1d */ /* 0x000fec0000010000 */
[----:B------:R-:W-:Y:S04]  /*1a60*/  STS [R33], R96 ;  /* 0x0000006021007388 */ /* 0x000fe80000000800 */
[----:B------:R-:W-:Y:S04]  /*1a70*/  STS [R124+0x800], R99 ;  /* 0x000800637c007388 */ /* 0x000fe80000000800 */
[----:B------:R-:W-:Y:S04]  /*1a80*/  STS [R33+0x40], R84 ;  /* 0x0000405421007388 */ /* 0x000fe80000000800 */
[----:B------:R-:W-:Y:S04]  /*1a90*/  STS [R124+0x840], R87 ;  /* 0x000840577c007388 */ /* 0x000fe80000000800 */
[----:B------:R-:W-:Y:S04]  /*1aa0*/  STS [R33+0x80], R88 ;  /* 0x0000805821007388 */ /* 0x000fe80000000800 */
[----:B------:R-:W-:Y:S04]  /*1ab0*/  STS [R124+0x880], R91 ;  /* 0x0008805b7c007388 */ /* 0x000fe80000000800 */
[----:B------:R1:W-:Y:S04]  /*1ac0*/  STS [R33+0xc0], R38 ;  /* 0x0000c02621007388 */ /* 0x0003e80000000800 */
[----:B------:R2:W-:Y:S04]  /*1ad0*/  STS [R124+0x8c0], R35 ;  /* 0x0008c0237c007388 */ /* 0x0005e80000000800 */
[----:B------:R-:W-:Y:S01]  /*1ae0*/  BAR.SYNC.DEFER_BLOCKING 0x0 ;  /* 0x0000000000007b1d */ /* 0x000fe20000010000 */
[----:B-1----:R-:W-:Y:S01]  /*1af0*/  LOP3.LUT R38, R0, 0x10, RZ, 0xfc, !PT ;  /* 0x0000001000267812 */ /* 0x002fe200078efcff */
[----:B------:R-:W-:Y:S01]  /*1b00*/  IMAD.WIDE R32, R32, R45, c[0x0][0x170] ;  /* 0x00005c0020207625 */ /* 0x000fe200078e022d */
[----:B--2---:R-:W-:-:S02]  /*1b10*/  LOP3.LUT R35, R0, 0x30, RZ, 0xfc, !PT ;  /* 0x0000003000237812 */ /* 0x004fc400078efcff */
[----:B------:R-:W-:Y:S02]  /*1b20*/  LOP3.LUT R0, R0, 0x20, RZ, 0xfc, !PT ;  /* 0x0000002000007812 */ /* 0x000fe400078efcff */
[C---:B------:R-:W-:Y:S01]  /*1b30*/  ISETP.LT.AND P5, PT, R38.reuse, 0x200, !P0 ;  /* 0x000002002600780c */ /* 0x040fe200047a1270 */
[----:B------:R-:W-:Y:S01]  /*1b40*/  IMAD R38, R38, 0x200, R39 ;  /* 0x0000020026267824 */ /* 0x000fe200078e0227 */
[----:B------:R-:W-:Y:S01]  /*1b50*/  ISETP.LT.AND P3, PT, R0, 0x200, !P0 ;  /* 0x000002000000780c */ /* 0x000fe20004761270 */
[----:B------:R-:W1:Y:S04]  /*1b60*/  LDS.128 R20, [R125] ;  /* 0x000000007d147984 */ /* 0x000e680000000c00 */
[----:B------:R2:W-:Y:S01]  /*1b70*/  @P1 STG.E.128 [R2.64], R28 ;  /* 0x0000001c02001986 */ /* 0x0005e2000c101d06 */
[----:B------:R-:W-:-:S03]  /*1b80*/  ISETP.LT.AND P1, PT, R35, 0x200, !P0 ;  /* 0x000002002300780c */ /* 0x000fc60004721270 */
[----:B------:R3:W-:Y:S01]  /*1b90*/  @P2 STG.E.128 [R32.64], R24 ;  /* 0x0000001820002986 */ /* 0x0007e2000c101d06 */
[----:B------:R-:W-:Y:S02]  /*1ba0*/  ISETP.LT.AND P2, PT, R36, 0x200, !P0 ;  /* 0x000002002400780c */ /* 0x000fe40004741270 */
[----:B------:R-:W-:Y:S01]  /*1bb0*/  ISETP.LT.AND P0, PT, R34, 0x200, !P0 ;  /* 0x000002002200780c */ /* 0x000fe20004701270 */
[--C-:B--2---:R-:W-:Y:S02]  /*1bc0*/  IMAD R28, R36, 0x200, R39.reuse ;  /* 0x00000200241c7824 */ /* 0x104fe400078e0227 */
[--C-:B------:R-:W-:Y:S02]  /*1bd0*/  IMAD R30, R35, 0x200, R39.reuse ;  /* 0x00000200231e7824 */ /* 0x100fe400078e0227 */
[----:B---3--:R-:W-:Y:S02]  /*1be0*/  IMAD R26, R0, 0x200, R39 ;  /* 0x00000200001a7824 */ /* 0x008fe400078e0227 */
[----:B------:R-:W-:-:S04]  /*1bf0*/  IMAD.WIDE R2, R38, R45, c[0x0][0x170] ;  /* 0x00005c0026027625 */ /* 0x000fc800078e022d */
[-C--:B------:R-:W-:Y:S01]  /*1c00*/  IMAD.WIDE R24, R37, R45.reuse, c[0x0][0x170] ;  /* 0x00005c0025187625 */ /* 0x080fe200078e022d */
[----:B------:R2:W-:Y:S03]  /*1c10*/  @P5 STG.E.128 [R2.64], R4 ;  /* 0x0000000402005986 */ /* 0x0005e6000c101d06 */
[-C--:B------:R-:W-:Y:S01]  /*1c20*/  IMAD.WIDE R26, R26, R45.reuse, c[0x0][0x170] ;  /* 0x00005c001a1a7625 */ /* 0x080fe200078e022d */
[----:B----4-:R2:W-:Y:S03]  /*1c30*/  @P4 STG.E.128 [R24.64], R8 ;  /* 0x0000000818004986 */ /* 0x0105e6000c101d06 */
[-C--:B------:R-:W-:Y:S01]  /*1c40*/  IMAD.WIDE R28, R28, R45.reuse, c[0x0][0x170] ;  /* 0x00005c001c1c7625 */ /* 0x080fe200078e022d */
[----:B------:R2:W-:Y:S03]  /*1c50*/  @P3 STG.E.128 [R26.64], R12 ;  /* 0x0000000c1a003986 */ /* 0x0005e6000c101d06 */
[----:B------:R-:W-:Y:S01]  /*1c60*/  IMAD.WIDE R30, R30, R45, c[0x0][0x170] ;  /* 0x00005c001e1e7625 */ /* 0x000fe200078e022d */
[----:B------:R2:W-:Y:S04]  /*1c70*/  @P2 STG.E.128 [R28.64], R16 ;  /* 0x000000101c002986 */ /* 0x0005e8000c101d06 */
[----:B-1----:R2:W-:Y:S01]  /*1c80*/  @P1 STG.E.128 [R30.64], R20 ;  /* 0x000000141e001986 */ /* 0x0025e2000c101d06 */
[----:B------:R-:W-:Y:S05]  /*1c90*/  @!P0 EXIT ;  /* 0x000000000000894d */ /* 0x000fea0003800000 */
[----:B------:R-:W1:Y:S01]  /*1ca0*/  LDS.128 R40, [R40+0x800] ;  /* 0x0008000028287984 */ /* 0x000e620000000c00 */
[----:B--2---:R-:W-:-:S04]  /*1cb0*/  IMAD R2, R34, 0x200, R39 ;  /* 0x0000020022027824 */ /* 0x004fc800078e0227 */
[----:B------:R-:W-:-:S05]  /*1cc0*/  IMAD.WIDE R2, R2, R45, c[0x0][0x170] ;  /* 0x00005c0002027625 */ /* 0x000fca00078e022d */
[----:B-1----:R-:W-:Y:S01]  /*1cd0*/  STG.E.128 [R2.64], R40 ;  /* 0x0000002802007986 */ /* 0x002fe2000c101d06 */
[----:B------:R-:W-:Y:S05]  /*1ce0*/  EXIT ;  /* 0x000000000000794d */ /* 0x000fea0003800000 */
.L_x_1:
[----:B------:R-:W-:-:S00]  /*1cf0*/  BRA `(.L_x_1) ;  /* 0xfffffff000007947 */ /* 0x000fc0000383ffff */
[----:B------:R-:W-:-:S00]  /*1d00*/  NOP ;  /* 0x0000000000007918 */ /* 0x000fc00000000000 */
[----:B------:R-:W-:-:S00]  /*1d10*/  NOP ;  /* 0x0000000000007918 */ /* 0x000fc00000000000 */
[----:B------:R-:W-:-:S00]  /*1d20*/  NOP ;  /* 0x0000000000007918 */ /* 0x000fc00000000000 */
[----:B------:R-:W-:-:S00]  /*1d30*/  NOP ;  /* 0x0000000000007918 */ /* 0x000fc00000000000 */
[----:B------:R-:W-:-:S00]  /*1d40*/  NOP ;  /* 0x0000000000007918 */ /* 0x000fc00000000000 */
[----:B------:R-:W-:-:S00]  /*1d50*/  NOP ;  /* 0x0000000000007918 */ /* 0x000fc00000000000 */
[----:B------:R-:W-:-:S00]  /*1d60*/  NOP ;  /* 0x0000000000007918 */ /* 0x000fc00000000000 */
[----:B------:R-:W-:-:S00]  /*1d70*/  NOP ;  /* 0x0000000000007918 */ /* 0x000fc00000000000 */
.L_x_2:


//--------------------- .nv.shared.triton_bmm     --------------------------
	.section	.nv.shared.triton_bmm,"aw",@nobits
	.sectionflags	@""
	.align	16
